//
// Generated by NVIDIA NVVM Compiler
//
// Compiler Build ID: CL-36424714
// Cuda compilation tools, release 13.0, V13.0.88
// Based on NVVM 20.0.0
//

.version 9.0
.target sm_100
.address_size 64

	// .globl	_Z16mandelbrotKernelPiPfffffiiiff

.visible .entry _Z16mandelbrotKernelPiPfffffiiiff(
	.param .u64 .ptr .align 1 _Z16mandelbrotKernelPiPfffffiiiff_param_0,
	.param .u64 .ptr .align 1 _Z16mandelbrotKernelPiPfffffiiiff_param_1,
	.param .f32 _Z16mandelbrotKernelPiPfffffiiiff_param_2,
	.param .f32 _Z16mandelbrotKernelPiPfffffiiiff_param_3,
	.param .f32 _Z16mandelbrotKernelPiPfffffiiiff_param_4,
	.param .f32 _Z16mandelbrotKernelPiPfffffiiiff_param_5,
	.param .u32 _Z16mandelbrotKernelPiPfffffiiiff_param_6,
	.param .u32 _Z16mandelbrotKernelPiPfffffiiiff_param_7,
	.param .u32 _Z16mandelbrotKernelPiPfffffiiiff_param_8,
	.param .f32 _Z16mandelbrotKernelPiPfffffiiiff_param_9,
	.param .f32 _Z16mandelbrotKernelPiPfffffiiiff_param_10
)
{
	.reg .pred 	%p<16>;
	.reg .b32 	%r<36>;
	.reg .b32 	%f<112>;
	.reg .b64 	%rd<8>;

	ld.param.u64 	%rd1, [_Z16mandelbrotKernelPiPfffffiiiff_param_0];
	ld.param.u64 	%rd2, [_Z16mandelbrotKernelPiPfffffiiiff_param_1];
	ld.param.f32 	%f11, [_Z16mandelbrotKernelPiPfffffiiiff_param_2];
	ld.param.f32 	%f12, [_Z16mandelbrotKernelPiPfffffiiiff_param_3];
	ld.param.f32 	%f13, [_Z16mandelbrotKernelPiPfffffiiiff_param_4];
	ld.param.f32 	%f14, [_Z16mandelbrotKernelPiPfffffiiiff_param_5];
	ld.param.u32 	%r6, [_Z16mandelbrotKernelPiPfffffiiiff_param_6];
	ld.param.u32 	%r9, [_Z16mandelbrotKernelPiPfffffiiiff_param_7];
	ld.param.u32 	%r8, [_Z16mandelbrotKernelPiPfffffiiiff_param_8];
	ld.param.f32 	%f15, [_Z16mandelbrotKernelPiPfffffiiiff_param_9];
	ld.param.f32 	%f16, [_Z16mandelbrotKernelPiPfffffiiiff_param_10];
	mov.u32 	%r10, %ctaid.x;
	mov.u32 	%r11, %ntid.x;
	mov.u32 	%r12, %tid.x;
	mad.lo.s32 	%r1, %r10, %r11, %r12;
	mov.u32 	%r13, %ctaid.y;
	mov.u32 	%r14, %ntid.y;
	mov.u32 	%r15, %tid.y;
	mad.lo.s32 	%r16, %r13, %r14, %r15;
	setp.ge.s32 	%p1, %r1, %r6;
	setp.ge.s32 	%p2, %r16, %r9;
	or.pred  	%p3, %p1, %p2;
	@%p3 bra 	$L__BB0_5;
	cvt.rn.f32.s32 	%f17, %r1;
	cvt.rn.f32.s32 	%f18, %r6;
	div.rn.f32 	%f19, %f17, %f18;
	sub.f32 	%f20, %f12, %f11;
	fma.rn.f32 	%f1, %f20, %f19, %f11;
	cvt.rn.f32.u32 	%f21, %r16;
	cvt.rn.f32.u32 	%f22, %r9;
	div.rn.f32 	%f23, %f21, %f22;
	sub.f32 	%f24, %f14, %f13;
	fma.rn.f32 	%f2, %f24, %f23, %f13;
	setp.lt.s32 	%p4, %r8, 1;
	mov.b32 	%r35, 0;
	@%p4 bra 	$L__BB0_4;
	mov.b32 	%r35, 0;
	mov.f32 	%f108, 0f00000000;
	mov.f32 	%f109, %f108;
	mov.f32 	%f110, %f108;
	mov.f32 	%f111, %f108;
$L__BB0_3:
	sub.f32 	%f26, %f109, %f108;
	add.f32 	%f7, %f1, %f26;
	add.f32 	%f27, %f111, %f111;
	fma.rn.f32 	%f110, %f27, %f110, %f2;
	add.s32 	%r35, %r35, 1;
	mul.f32 	%f109, %f7, %f7;
	mul.f32 	%f108, %f110, %f110;
	add.f32 	%f28, %f109, %f108;
	setp.le.f32 	%p5, %f28, 0f40800000;
	setp.lt.s32 	%p6, %r35, %r8;
	and.pred  	%p7, %p5, %p6;
	mov.f32 	%f111, %f7;
	@%p7 bra 	$L__BB0_3;
$L__BB0_4:
	mad.lo.s32 	%r19, %r6, %r16, %r1;
	cvta.to.global.u64 	%rd3, %rd1;
	mul.wide.s32 	%rd4, %r19, 4;
	add.s64 	%rd5, %rd3, %rd4;
	st.global.u32 	[%rd5], %r35;
	cvt.rn.f32.u32 	%f29, %r35;
	setp.eq.s32 	%p8, %r35, 0;
	selp.f32 	%f30, 0fC1B80000, 0f00000000, %p8;
	mov.b32 	%r20, %f29;
	add.s32 	%r21, %r20, -1059760811;
	and.b32  	%r22, %r21, -8388608;
	sub.s32 	%r23, %r20, %r22;
	mov.b32 	%f31, %r23;
	cvt.rn.f32.s32 	%f32, %r22;
	fma.rn.f32 	%f33, %f32, 0f34000000, %f30;
	add.f32 	%f34, %f31, 0fBF800000;
	fma.rn.f32 	%f35, %f34, 0fBE055027, 0f3E1039F6;
	fma.rn.f32 	%f36, %f35, %f34, 0fBDF8CDCC;
	fma.rn.f32 	%f37, %f36, %f34, 0f3E0F2955;
	fma.rn.f32 	%f38, %f37, %f34, 0fBE2AD8B9;
	fma.rn.f32 	%f39, %f38, %f34, 0f3E4CED0B;
	fma.rn.f32 	%f40, %f39, %f34, 0fBE7FFF22;
	fma.rn.f32 	%f41, %f40, %f34, 0f3EAAAA78;
	fma.rn.f32 	%f42, %f41, %f34, 0fBF000000;
	mul.f32 	%f43, %f34, %f42;
	fma.rn.f32 	%f44, %f43, %f34, %f34;
	fma.rn.f32 	%f45, %f33, 0f3F317218, %f44;
	setp.gt.u32 	%p9, %r20, 2139095039;
	fma.rn.f32 	%f46, %f29, 0f7F800000, 0f7F800000;
	selp.f32 	%f47, %f46, %f45, %p9;
	selp.f32 	%f48, 0fFF800000, %f47, %p8;
	cvt.rn.f32.s32 	%f49, %r8;
	setp.lt.s32 	%p10, %r8, 1;
	mul.f32 	%f50, %f49, 0f4B000000;
	selp.f32 	%f51, %f50, %f49, %p10;
	selp.f32 	%f52, 0fC1B80000, 0f00000000, %p10;
	mov.b32 	%r24, %f51;
	add.s32 	%r25, %r24, -1059760811;
	and.b32  	%r26, %r25, -8388608;
	sub.s32 	%r27, %r24, %r26;
	mov.b32 	%f53, %r27;
	cvt.rn.f32.s32 	%f54, %r26;
	fma.rn.f32 	%f55, %f54, 0f34000000, %f52;
	add.f32 	%f56, %f53, 0fBF800000;
	fma.rn.f32 	%f57, %f56, 0fBE055027, 0f3E1039F6;
	fma.rn.f32 	%f58, %f57, %f56, 0fBDF8CDCC;
	fma.rn.f32 	%f59, %f58, %f56, 0f3E0F2955;
	fma.rn.f32 	%f60, %f59, %f56, 0fBE2AD8B9;
	fma.rn.f32 	%f61, %f60, %f56, 0f3E4CED0B;
	fma.rn.f32 	%f62, %f61, %f56, 0fBE7FFF22;
	fma.rn.f32 	%f63, %f62, %f56, 0f3EAAAA78;
	fma.rn.f32 	%f64, %f63, %f56, 0fBF000000;
	mul.f32 	%f65, %f56, %f64;
	fma.rn.f32 	%f66, %f65, %f56, %f56;
	fma.rn.f32 	%f67, %f55, 0f3F317218, %f66;
	setp.gt.u32 	%p11, %r24, 2139095039;
	fma.rn.f32 	%f68, %f51, 0f7F800000, 0f7F800000;
	selp.f32 	%f69, %f68, %f67, %p11;
	setp.eq.f32 	%p12, %f51, 0f00000000;
	selp.f32 	%f70, 0fFF800000, %f69, %p12;
	div.rn.f32 	%f71, %f48, %f70;
	div.rn.f32 	%f72, %f16, %f15;
	setp.lt.f32 	%p13, %f72, 0f00800000;
	mul.f32 	%f73, %f72, 0f4B000000;
	selp.f32 	%f74, %f73, %f72, %p13;
	selp.f32 	%f75, 0fC1B80000, 0f00000000, %p13;
	mov.b32 	%r28, %f74;
	add.s32 	%r29, %r28, -1059760811;
	and.b32  	%r30, %r29, -8388608;
	sub.s32 	%r31, %r28, %r30;
	mov.b32 	%f76, %r31;
	cvt.rn.f32.s32 	%f77, %r30;
	fma.rn.f32 	%f78, %f77, 0f34000000, %f75;
	add.f32 	%f79, %f76, 0fBF800000;
	fma.rn.f32 	%f80, %f79, 0fBE055027, 0f3E1039F6;
	fma.rn.f32 	%f81, %f80, %f79, 0fBDF8CDCC;
	fma.rn.f32 	%f82, %f81, %f79, 0f3E0F2955;
	fma.rn.f32 	%f83, %f82, %f79, 0fBE2AD8B9;
	fma.rn.f32 	%f84, %f83, %f79, 0f3E4CED0B;
	fma.rn.f32 	%f85, %f84, %f79, 0fBE7FFF22;
	fma.rn.f32 	%f86, %f85, %f79, 0f3EAAAA78;
	fma.rn.f32 	%f87, %f86, %f79, 0fBF000000;
	mul.f32 	%f88, %f79, %f87;
	fma.rn.f32 	%f89, %f88, %f79, %f79;
	fma.rn.f32 	%f90, %f78, 0f3F317218, %f89;
	setp.gt.u32 	%p14, %r28, 2139095039;
	fma.rn.f32 	%f91, %f74, 0f7F800000, 0f7F800000;
	selp.f32 	%f92, %f91, %f90, %p14;
	setp.eq.f32 	%p15, %f74, 0f00000000;
	selp.f32 	%f93, 0fFF800000, %f92, %p15;
	mul.f32 	%f94, %f93, %f71;
	fma.rn.f32 	%f95, %f94, 0f3BBB989D, 0f3F000000;
	cvt.sat.f32.f32 	%f96, %f95;
	mov.f32 	%f97, 0f4B400001;
	mov.f32 	%f98, 0f437C0000;
	fma.rm.f32 	%f99, %f96, %f98, %f97;
	add.f32 	%f100, %f99, 0fCB40007F;
	neg.f32 	%f101, %f100;
	fma.rn.f32 	%f102, %f94, 0f3FB8AA3B, %f101;
	fma.rn.f32 	%f103, %f94, 0f32A57060, %f102;
	mov.b32 	%r32, %f99;
	shl.b32 	%r33, %r32, 23;
	mov.b32 	%f104, %r33;
	ex2.approx.ftz.f32 	%f105, %f103;
	mul.f32 	%f106, %f105, %f104;
	mul.f32 	%f107, %f15, %f106;
	cvta.to.global.u64 	%rd6, %rd2;
	add.s64 	%rd7, %rd6, %rd4;
	st.global.f32 	[%rd7], %f107;
$L__BB0_5:
	ret;

}


// ===== COMPILED SASS (sm_100) =====

	.target	sm_100

	.elftype	@"ET_EXEC"


//--------------------- .note.nv.tkinfo           --------------------------
	.section	.note.nv.tkinfo,"",@"SHT_NOTE"
	.sectionflags	@"SHF_NOTE_NV_TKINFO"
	.tkinfo
        /*0018*/ 	.word	0x00000002
        /*0030*/ 	.string	""
        /*0030*/ 	.string	"ptxas"
        /*0030*/ 	.string	"Cuda compilation tools, release 13.0, V13.0.88"
        /*0030*/ 	.string	"Build cuda_13.0.r13.0/compiler.36424714_0"
        /*0030*/ 	.string	"-arch sm_100 -m 64 "



//--------------------- .note.nv.cuinfo           --------------------------
	.section	.note.nv.cuinfo,"",@"SHT_NOTE"
	.sectionflags	@"SHF_NOTE_NV_CUINFO"
        /*0018*/ 	.short	0x0002
        /*001a*/ 	.short	0x0064
        /*001c*/ 	.short	0x0082
	.zero		2


//--------------------- .nv.info                  --------------------------
	.section	.nv.info,"",@"SHT_CUDA_INFO"
	.align	4


	//----- nvinfo : EIATTR_REGCOUNT
	.align		4
        /*0000*/ 	.byte	0x04, 0x2f
        /*0002*/ 	.short	(.L_1 - .L_0)
	.align		4
.L_0:
        /*0004*/ 	.word	index@(_Z16mandelbrotKernelPiPfffffiiiff)
        /*0008*/ 	.word	0x00000013


	//----- nvinfo : EIATTR_FRAME_SIZE
	.align		4
.L_1:
        /*000c*/ 	.byte	0x04, 0x11
        /*000e*/ 	.short	(.L_3 - .L_2)
	.align		4
.L_2:
        /*0010*/ 	.word	index@($__internal_0_$__cuda_sm3x_div_rn_noftz_f32_slowpath)
        /*0014*/ 	.word	0x00000000


	//----- nvinfo : EIATTR_FRAME_SIZE
	.align		4
.L_3:
        /*0018*/ 	.byte	0x04, 0x11
        /*001a*/ 	.short	(.L_5 - .L_4)
	.align		4
.L_4:
        /*001c*/ 	.word	index@(_Z16mandelbrotKernelPiPfffffiiiff)
        /*0020*/ 	.word	0x00000000


	//----- nvinfo : EIATTR_MIN_STACK_SIZE
	.align		4
.L_5:
        /*0024*/ 	.byte	0x04, 0x12
        /*0026*/ 	.short	(.L_7 - .L_6)
	.align		4
.L_6:
        /*0028*/ 	.word	index@(_Z16mandelbrotKernelPiPfffffiiiff)
        /*002c*/ 	.word	0x00000000
.L_7:


//--------------------- .nv.compat                --------------------------
	.section	.nv.compat,"",@"SHT_CUDA_COMPAT_INFO"
	.align	4
        /*0000*/ 	.byte	0x02, 0x09, 0x00, 0x00, 0x02, 0x02, 0x01, 0x00, 0x02, 0x05, 0x05, 0x00, 0x03, 0x07, 0x01, 0x01
        /*0010*/ 	.byte	0x02, 0x03, 0x00, 0x00, 0x02, 0x06, 0x01, 0x00, 0x04, 0x0b, 0x08, 0x00, 0x01, 0x00, 0x00, 0x00
        /*0020*/ 	.byte	0x00, 0x00, 0x00, 0x00


//--------------------- .nv.info._Z16mandelbrotKernelPiPfffffiiiff --------------------------
	.section	.nv.info._Z16mandelbrotKernelPiPfffffiiiff,"",@"SHT_CUDA_INFO"
	.sectionflags	@""
	.align	4


	//----- nvinfo : EIATTR_CUDA_API_VERSION
	.align		4
        /*0000*/ 	.byte	0x04, 0x37
        /*0002*/ 	.short	(.L_9 - .L_8)
.L_8:
        /*0004*/ 	.word	0x00000082


	//----- nvinfo : EIATTR_KPARAM_INFO
	.align		4
.L_9:
        /*0008*/ 	.byte	0x04, 0x17
        /*000a*/ 	.short	(.L_11 - .L_10)
.L_10:
        /*000c*/ 	.word	0x00000000
        /*0010*/ 	.short	0x000a
        /*0012*/ 	.short	0x0030
        /*0014*/ 	.byte	0x00, 0xf0, 0x11, 0x00


	//----- nvinfo : EIATTR_KPARAM_INFO
	.align		4
.L_11:
        /*0018*/ 	.byte	0x04, 0x17
        /*001a*/ 	.short	(.L_13 - .L_12)
.L_12:
        /*001c*/ 	.word	0x00000000
        /*0020*/ 	.short	0x0009
        /*0022*/ 	.short	0x002c
        /*0024*/ 	.byte	0x00, 0xf0, 0x11, 0x00


	//----- nvinfo : EIATTR_KPARAM_INFO
	.align		4
.L_13:
        /*0028*/ 	.byte	0x04, 0x17
        /*002a*/ 	.short	(.L_15 - .L_14)
.L_14:
        /*002c*/ 	.word	0x00000000
        /*0030*/ 	.short	0x0008
        /*0032*/ 	.short	0x0028
        /*0034*/ 	.byte	0x00, 0xf0, 0x11, 0x00


	//----- nvinfo : EIATTR_KPARAM_INFO
	.align		4
.L_15:
        /*0038*/ 	.byte	0x04, 0x17
        /*003a*/ 	.short	(.L_17 - .L_16)
.L_16:
        /*003c*/ 	.word	0x00000000
        /*0040*/ 	.short	0x0007
        /*0042*/ 	.short	0x0024
        /*0044*/ 	.byte	0x00, 0xf0, 0x11, 0x00


	//----- nvinfo : EIATTR_KPARAM_INFO
	.align		4
.L_17:
        /*0048*/ 	.byte	0x04, 0x17
        /*004a*/ 	.short	(.L_19 - .L_18)
.L_18:
        /*004c*/ 	.word	0x00000000
        /*0050*/ 	.short	0x0006
        /*0052*/ 	.short	0x0020
        /*0054*/ 	.byte	0x00, 0xf0, 0x11, 0x00


	//----- nvinfo : EIATTR_KPARAM_INFO
	.align		4
.L_19:
        /*0058*/ 	.byte	0x04, 0x17
        /*005a*/ 	.short	(.L_21 - .L_20)
.L_20:
        /*005c*/ 	.word	0x00000000
        /*0060*/ 	.short	0x0005
        /*0062*/ 	.short	0x001c
        /*0064*/ 	.byte	0x00, 0xf0, 0x11, 0x00


	//----- nvinfo : EIATTR_KPARAM_INFO
	.align		4
.L_21:
        /*0068*/ 	.byte	0x04, 0x17
        /*006a*/ 	.short	(.L_23 - .L_22)
.L_22:
        /*006c*/ 	.word	0x00000000
        /*0070*/ 	.short	0x0004
        /*0072*/ 	.short	0x0018
        /*0074*/ 	.byte	0x00, 0xf0, 0x11, 0x00


	//----- nvinfo : EIATTR_KPARAM_INFO
	.align		4
.L_23:
        /*0078*/ 	.byte	0x04, 0x17
        /*007a*/ 	.short	(.L_25 - .L_24)
.L_24:
        /*007c*/ 	.word	0x00000000
        /*0080*/ 	.short	0x0003
        /*0082*/ 	.short	0x0014
        /*0084*/ 	.byte	0x00, 0xf0, 0x11, 0x00


	//----- nvinfo : EIATTR_KPARAM_INFO
	.align		4
.L_25:
        /*0088*/ 	.byte	0x04, 0x17
        /*008a*/ 	.short	(.L_27 - .L_26)
.L_26:
        /*008c*/ 	.word	0x00000000
        /*0090*/ 	.short	0x0002
        /*0092*/ 	.short	0x0010
        /*0094*/ 	.byte	0x00, 0xf0, 0x11, 0x00


	//----- nvinfo : EIATTR_KPARAM_INFO
	.align		4
.L_27:
        /*0098*/ 	.byte	0x04, 0x17
        /*009a*/ 	.short	(.L_29 - .L_28)
.L_28:
        /*009c*/ 	.word	0x00000000
        /*00a0*/ 	.short	0x0001
        /*00a2*/ 	.short	0x0008
        /*00a4*/ 	.byte	0x00, 0xf5, 0x21, 0x00


	//----- nvinfo : EIATTR_KPARAM_INFO
	.align		4
.L_29:
        /*00a8*/ 	.byte	0x04, 0x17
        /*00aa*/ 	.short	(.L_31 - .L_30)
.L_30:
        /*00ac*/ 	.word	0x00000000
        /*00b0*/ 	.short	0x0000
        /*00b2*/ 	.short	0x0000
        /*00b4*/ 	.byte	0x00, 0xf5, 0x21, 0x00


	//----- nvinfo : EIATTR_SPARSE_MMA_MASK
	.align		4
.L_31:
        /*00b8*/ 	.byte	0x03, 0x50
        /*00ba*/ 	.short	0x0000


	//----- nvinfo : EIATTR_MAXREG_COUNT
	.align		4
        /*00bc*/ 	.byte	0x03, 0x1b
        /*00be*/ 	.short	0x00ff


	//----- nvinfo : EIATTR_MERCURY_ISA_VERSION
	.align		4
        /*00c0*/ 	.byte	0x03, 0x5f
        /*00c2*/ 	.short	0x0101


	//----- nvinfo : EIATTR_VRC_CTA_INIT_COUNT
	.align		4
        /*00c4*/ 	.byte	0x02, 0x4a
	.zero		1
	.zero		1


	//----- nvinfo : EIATTR_EXIT_INSTR_OFFSETS
	.align		4
        /*00c8*/ 	.byte	0x04, 0x1c
        /*00ca*/ 	.short	(.L_33 - .L_32)


	//   ....[0]....
.L_32:
        /*00cc*/ 	.word	0x000000c0


	//   ....[1]....
        /*00d0*/ 	.word	0x00000c90


	//----- nvinfo : EIATTR_CRS_STACK_SIZE
	.align		4
.L_33:
        /*00d4*/ 	.byte	0x04, 0x1e
        /*00d6*/ 	.short	(.L_35 - .L_34)
.L_34:
        /*00d8*/ 	.word	0x00000000


	//----- nvinfo : EIATTR_CBANK_PARAM_SIZE
	.align		4
.L_35:
        /*00dc*/ 	.byte	0x03, 0x19
        /*00de*/ 	.short	0x0034


	//----- nvinfo : EIATTR_PARAM_CBANK
	.align		4
        /*00e0*/ 	.byte	0x04, 0x0a
        /*00e2*/ 	.short	(.L_37 - .L_36)
	.align		4
.L_36:
        /*00e4*/ 	.word	index@(.nv.constant0._Z16mandelbrotKernelPiPfffffiiiff)
        /*00e8*/ 	.short	0x0380
        /*00ea*/ 	.short	0x0034


	//----- nvinfo : EIATTR_SW_WAR
	.align		4
.L_37:
        /*00ec*/ 	.byte	0x04, 0x36
        /*00ee*/ 	.short	(.L_39 - .L_38)
.L_38:
        /*00f0*/ 	.word	0x00000008
.L_39:


//--------------------- .nv.callgraph             --------------------------
	.section	.nv.callgraph,"",@"SHT_CUDA_CALLGRAPH"
	.align	4
	.sectionentsize	8
	.align		4
        /*0000*/ 	.word	0x00000000
	.align		4
        /*0004*/ 	.word	0xffffffff
	.align		4
        /*0008*/ 	.word	0x00000000
	.align		4
        /*000c*/ 	.word	0xfffffffe
	.align		4
        /*0010*/ 	.word	0x00000000
	.align		4
        /*0014*/ 	.word	0xfffffffd
	.align		4
        /*0018*/ 	.word	0x00000000
	.align		4
        /*001c*/ 	.word	0xfffffffc


//--------------------- .text._Z16mandelbrotKernelPiPfffffiiiff --------------------------
	.section	.text._Z16mandelbrotKernelPiPfffffiiiff,"ax",@progbits
	.align	128
        .global         _Z16mandelbrotKernelPiPfffffiiiff
        .type           _Z16mandelbrotKernelPiPfffffiiiff,@function
        .size           _Z16mandelbrotKernelPiPfffffiiiff,(.L_x_21 - _Z16mandelbrotKernelPiPfffffiiiff)
        .other          _Z16mandelbrotKernelPiPfffffiiiff,@"STO_CUDA_ENTRY STV_DEFAULT"
_Z16mandelbrotKernelPiPfffffiiiff:
.text._Z16mandelbrotKernelPiPfffffiiiff:
[----:B------:R-:W-:Y:S01]  /*0000*/  LDC R1, c[0x0][0x37c] ;  /* 0x0000df00ff017b82 */ /* 0x000fe20000000800 */
[----:B------:R-:W0:Y:S07]  /*0010*/  S2R R3, SR_TID.Y ;  /* 0x0000000000037919 */ /* 0x000e2e0000002200 */
[----:B------:R-:W1:Y:S01]  /*0020*/  LDC R5, c[0x0][0x360] ;  /* 0x0000d800ff057b82 */ /* 0x000e620000000800 */
[----:B------:R-:W2:Y:S01]  /*0030*/  LDCU.64 UR6, c[0x0][0x3a0] ;  /* 0x00007400ff0677ac */ /* 0x000ea20008000a00 */
[----:B------:R-:W1:Y:S06]  /*0040*/  S2R R0, SR_TID.X ;  /* 0x0000000000007919 */ /* 0x000e6c0000002100 */
[----:B------:R-:W0:Y:S08]  /*0050*/  S2UR UR5, SR_CTAID.Y ;  /* 0x00000000000579c3 */ /* 0x000e300000002600 */
[----:B------:R-:W0:Y:S08]  /*0060*/  LDC R2, c[0x0][0x364] ;  /* 0x0000d900ff027b82 */ /* 0x000e300000000800 */
[----:B------:R-:W1:Y:S01]  /*0070*/  S2UR UR4, SR_CTAID.X ;  /* 0x00000000000479c3 */ /* 0x000e620000002500 */
[----:B0-----:R-:W-:-:S05]  /*0080*/  IMAD R2, R2, UR5, R3 ;  /* 0x0000000502027c24 */ /* 0x001fca000f8e0203 */
[----:B--2---:R-:W-:Y:S01]  /*0090*/  ISETP.GE.AND P0, PT, R2, UR7, PT ;  /* 0x0000000702007c0c */ /* 0x004fe2000bf06270 */
[----:B-1----:R-:W-:-:S05]  /*00a0*/  IMAD R5, R5, UR4, R0 ;  /* 0x0000000405057c24 */ /* 0x002fca000f8e0200 */
[----:B------:R-:W-:-:S13]  /*00b0*/  ISETP.GE.OR P0, PT, R5, UR6, P0 ;  /* 0x0000000605007c0c */ /* 0x000fda0008706670 */
[----:B------:R-:W-:Y:S05]  /*00c0*/  @P0 EXIT ;  /* 0x000000000000094d */ /* 0x000fea0003800000 */
[----:B------:R-:W-:Y:S01]  /*00d0*/  I2FP.F32.S32 R3, UR6 ;  /* 0x0000000600037c45 */ /* 0x000fe20008201400 */
[----:B------:R-:W-:Y:S01]  /*00e0*/  BSSY.RECONVERGENT B0, `(.L_x_0) ;  /* 0x000000d000007945 */ /* 0x000fe20003800200 */
[----:B------:R-:W-:Y:S02]  /*00f0*/  I2FP.F32.S32 R0, R5 ;  /* 0x0000000500007245 */ /* 0x000fe40000201400 */
[----:B------:R-:W0:Y:S08]  /*0100*/  MUFU.RCP R4, R3 ;  /* 0x0000000300047308 */ /* 0x000e300000001000 */
[----:B------:R-:W1:Y:S01]  /*0110*/  FCHK P0, R0, R3 ;  /* 0x0000000300007302 */ /* 0x000e620000000000 */
[----:B0-----:R-:W-:-:S04]  /*0120*/  FFMA R7, -R3, R4, 1 ;  /* 0x3f80000003077423 */ /* 0x001fc80000000104 */
[----:B------:R-:W-:-:S04]  /*0130*/  FFMA R7, R4, R7, R4 ;  /* 0x0000000704077223 */ /* 0x000fc80000000004 */
[----:B------:R-:W-:-:S04]  /*0140*/  FFMA R4, R0, R7, RZ ;  /* 0x0000000700047223 */ /* 0x000fc800000000ff */
[----:B------:R-:W-:-:S04]  /*0150*/  FFMA R6, -R3, R4, R0 ;  /* 0x0000000403067223 */ /* 0x000fc80000000100 */
[----:B------:R-:W-:Y:S01]  /*0160*/  FFMA R7, R7, R6, R4 ;  /* 0x0000000607077223 */ /* 0x000fe20000000004 */
[----:B-1----:R-:W-:Y:S06]  /*0170*/  @!P0 BRA `(.L_x_1) ;  /* 0x00000000000c8947 */ /* 0x002fec0003800000 */
[----:B------:R-:W-:-:S07]  /*0180*/  MOV R6, 0x1a0 ;  /* 0x000001a000067802 */ /* 0x000fce0000000f00 */
[----:B------:R-:W-:Y:S05]  /*0190*/  CALL.REL.NOINC `($__internal_0_$__cuda_sm3x_div_rn_noftz_f32_slowpath) ;  /* 0x0000000800c07944 */ /* 0x000fea0003c00000 */
[----:B------:R-:W-:-:S07]  /*01a0*/  MOV R7, R0 ;  /* 0x0000000000077202 */ /* 0x000fce0000000f00 */
.L_x_1:
[----:B------:R-:W-:Y:S05]  /*01b0*/  BSYNC.RECONVERGENT B0 ;  /* 0x0000000000007941 */ /* 0x000fea0003800200 */
.L_x_0:
[----:B------:R-:W0:Y:S01]  /*01c0*/  LDCU UR4, c[0x0][0x3a4] ;  /* 0x00007480ff0477ac */ /* 0x000e220008000800 */
[----:B------:R-:W1:Y:S01]  /*01d0*/  LDC.64 R12, c[0x0][0x390] ;  /* 0x0000e400ff0c7b82 */ /* 0x000e620000000a00 */
[----:B------:R-:W-:Y:S01]  /*01e0*/  I2FP.F32.U32 R0, R2 ;  /* 0x0000000200007245 */ /* 0x000fe20000201000 */
[----:B------:R-:W-:Y:S01]  /*01f0*/  BSSY.RECONVERGENT B0, `(.L_x_2) ;  /* 0x0000010000007945 */ /* 0x000fe20003800200 */
[----:B0-----:R-:W-:-:S04]  /*0200*/  I2FP.F32.U32 R9, UR4 ;  /* 0x0000000400097c45 */ /* 0x001fc80008201000 */
[----:B------:R-:W0:Y:S08]  /*0210*/  MUFU.RCP R4, R9 ;  /* 0x0000000900047308 */ /* 0x000e300000001000 */
[----:B------:R-:W2:Y:S01]  /*0220*/  FCHK P0, R0, R9 ;  /* 0x0000000900007302 */ /* 0x000ea20000000000 */
[----:B0-----:R-:W-:-:S04]  /*0230*/  FFMA R3, -R9, R4, 1 ;  /* 0x3f80000009037423 */ /* 0x001fc80000000104 */
[----:B------:R-:W-:Y:S01]  /*0240*/  FFMA R11, R4, R3, R4 ;  /* 0x00000003040b7223 */ /* 0x000fe20000000004 */
[----:B-1----:R-:W-:-:S03]  /*0250*/  FADD R3, R13, -R12 ;  /* 0x8000000c0d037221 */ /* 0x002fc60000000000 */
[----:B------:R-:W-:Y:S01]  /*0260*/  FFMA R6, R0, R11, RZ ;  /* 0x0000000b00067223 */ /* 0x000fe200000000ff */
[----:B------:R-:W-:-:S03]  /*0270*/  FFMA R4, R3, R7, R12 ;  /* 0x0000000703047223 */ /* 0x000fc6000000000c */
[----:B------:R-:W-:-:S04]  /*0280*/  FFMA R8, -R9, R6, R0 ;  /* 0x0000000609087223 */ /* 0x000fc80000000100 */
[----:B------:R-:W-:Y:S01]  /*0290*/  FFMA R13, R11, R8, R6 ;  /* 0x000000080b0d7223 */ /* 0x000fe20000000006 */
[----:B--2---:R-:W-:Y:S06]  /*02a0*/  @!P0 BRA `(.L_x_3) ;  /* 0x0000000000108947 */ /* 0x004fec0003800000 */
[----:B------:R-:W-:Y:S02]  /*02b0*/  MOV R3, R9 ;  /* 0x0000000900037202 */ /* 0x000fe40000000f00 */
[----:B------:R-:W-:-:S07]  /*02c0*/  MOV R6, 0x2e0 ;  /* 0x000002e000067802 */ /* 0x000fce0000000f00 */
[----:B------:R-:W-:Y:S05]  /*02d0*/  CALL.REL.NOINC `($__internal_0_$__cuda_sm3x_div_rn_noftz_f32_slowpath) ;  /* 0x0000000800707944 */ /* 0x000fea0003c00000 */
[----:B------:R-:W-:-:S07]  /*02e0*/  IMAD.MOV.U32 R13, RZ, RZ, R0 ;  /* 0x000000ffff0d7224 */ /* 0x000fce00078e0000 */
.L_x_3:
[----:B------:R-:W-:Y:S05]  /*02f0*/  BSYNC.RECONVERGENT B0 ;  /* 0x0000000000007941 */ /* 0x000fea0003800200 */
.L_x_2:
[----:B------:R-:W0:Y:S01]  /*0300*/  LDC R14, c[0x0][0x3a8] ;  /* 0x0000ea00ff0e7b82 */ /* 0x000e220000000800 */
[----:B------:R-:W-:Y:S02]  /*0310*/  IMAD.MOV.U32 R9, RZ, RZ, 0x3e055027 ;  /* 0x3e055027ff097424 */ /* 0x000fe400078e00ff */
[----:B------:R-:W-:-:S05]  /*0320*/  HFMA2 R3, -RZ, RZ, 0, 0 ;  /* 0x00000000ff037431 */ /* 0x000fca00000001ff */
[----:B------:R-:W1:Y:S01]  /*0330*/  LDC.64 R10, c[0x0][0x398] ;  /* 0x0000e600ff0a7b82 */ /* 0x000e620000000a00 */
[----:B0-----:R-:W-:Y:S02]  /*0340*/  ISETP.GE.AND P0, PT, R14, 0x1, PT ;  /* 0x000000010e00780c */ /* 0x001fe40003f06270 */
[----:B------:R-:W-:Y:S01]  /*0350*/  I2FP.F32.S32 R0, R14 ;  /* 0x0000000e00007245 */ /* 0x000fe20000201400 */
[----:B-1----:R-:W-:-:S04]  /*0360*/  FADD R11, R11, -R10 ;  /* 0x8000000a0b0b7221 */ /* 0x002fc80000000000 */
[----:B------:R-:W-:-:S06]  /*0370*/  FFMA R16, R11, R13, R10 ;  /* 0x0000000d0b107223 */ /* 0x000fcc000000000a */
[----:B------:R-:W-:-:S05]  /*0380*/  @!P0 FMUL R0, R0, 8388608 ;  /* 0x4b00000000008820 */ /* 0x000fca0000400000 */
[----:B------:R-:W-:-:S04]  /*0390*/  IADD3 R7, PT, PT, R0, -0x3f2aaaab, RZ ;  /* 0xc0d5555500077810 */ /* 0x000fc80007ffe0ff */
[----:B------:R-:W-:-:S04]  /*03a0*/  LOP3.LUT R7, R7, 0xff800000, RZ, 0xc0, !PT ;  /* 0xff80000007077812 */ /* 0x000fc800078ec0ff */
[----:B------:R-:W-:-:S05]  /*03b0*/  IADD3 R6, PT, PT, R0, -R7, RZ ;  /* 0x8000000700067210 */ /* 0x000fca0007ffe0ff */
[----:B------:R-:W-:-:S04]  /*03c0*/  FADD R6, R6, -1 ;  /* 0xbf80000006067421 */ /* 0x000fc80000000000 */
[----:B------:R-:W-:Y:S01]  /*03d0*/  FFMA R15, R6, -R9, 0.14084610342979431152 ;  /* 0x3e1039f6060f7423 */ /* 0x000fe20000000809 */
[----:B------:R-:W-:Y:S06]  /*03e0*/  @!P0 BRA `(.L_x_4) ;  /* 0x0000000000448947 */ /* 0x000fec0003800000 */
[----:B------:R-:W-:Y:S01]  /*03f0*/  BSSY.RECONVERGENT B0, `(.L_x_4) ;  /* 0x0000010000007945 */ /* 0x000fe20003800200 */
[----:B------:R-:W-:Y:S01]  /*0400*/  MOV R3, RZ ;  /* 0x000000ff00037202 */ /* 0x000fe20000000f00 */
[----:B------:R-:W-:Y:S01]  /*0410*/  IMAD.MOV.U32 R8, RZ, RZ, RZ ;  /* 0x000000ffff087224 */ /* 0x000fe200078e00ff */
[----:B------:R-:W-:Y:S02]  /*0420*/  CS2R R10, SRZ ;  /* 0x00000000000a7805 */ /* 0x000fe4000001ff00 */
[----:B------:R-:W-:-:S07]  /*0430*/  MOV R12, RZ ;  /* 0x000000ff000c7202 */ /* 0x000fce0000000f00 */
.L_x_5:
[----:B------:R-:W-:Y:S01]  /*0440*/  FADD R11, R11, -R8 ;  /* 0x800000080b0b7221 */ /* 0x000fe20000000000 */
[----:B------:R-:W-:Y:S01]  /*0450*/  FADD R13, R12, R12 ;  /* 0x0000000c0c0d7221 */ /* 0x000fe20000000000 */
[----:B------:R-:W-:Y:S02]  /*0460*/  IADD3 R3, PT, PT, R3, 0x1, RZ ;  /* 0x0000000103037810 */ /* 0x000fe40007ffe0ff */
[----:B------:R-:W-:Y:S01]  /*0470*/  FADD R12, R4, R11 ;  /* 0x0000000b040c7221 */ /* 0x000fe20000000000 */
[----:B------:R-:W-:Y:S01]  /*0480*/  FFMA R10, R13, R10, R16 ;  /* 0x0000000a0d0a7223 */ /* 0x000fe20000000010 */
[----:B------:R-:W-:Y:S02]  /*0490*/  ISETP.GE.AND P1, PT, R3, R14, PT ;  /* 0x0000000e0300720c */ /* 0x000fe40003f26270 */
[----:B------:R-:W-:Y:S01]  /*04a0*/  FMUL R11, R12, R12 ;  /* 0x0000000c0c0b7220 */ /* 0x000fe20000400000 */
[----:B------:R-:W-:-:S04]  /*04b0*/  FMUL R8, R10, R10 ;  /* 0x0000000a0a087220 */ /* 0x000fc80000400000 */
[----:B------:R-:W-:-:S05]  /*04c0*/  FADD R13, R11, R8 ;  /* 0x000000080b0d7221 */ /* 0x000fca0000000000 */
[----:B------:R-:W-:-:S13]  /*04d0*/  FSETP.LE.AND P2, PT, R13, 4, PT ;  /* 0x408000000d00780b */ /* 0x000fda0003f43000 */
[----:B------:R-:W-:Y:S05]  /*04e0*/  @!P1 BRA P2, `(.L_x_5) ;  /* 0xfffffffc00d49947 */ /* 0x000fea000103ffff */
[----:B------:R-:W-:Y:S05]  /*04f0*/  BSYNC.RECONVERGENT B0 ;  /* 0x0000000000007941 */ /* 0x000fea0003800200 */
.L_x_4:
[----:B------:R-:W-:Y:S01]  /*0500*/  I2FP.F32.U32 R4, R3 ;  /* 0x0000000300047245 */ /* 0x000fe20000201000 */
[----:B------:R-:W-:Y:S01]  /*0510*/  FFMA R15, R6, R15, -0.12148627638816833496 ;  /* 0xbdf8cdcc060f7423 */ /* 0x000fe2000000000f */
[----:B------:R-:W-:Y:S01]  /*0520*/  FSEL R10, RZ, -23, P0 ;  /* 0xc1b80000ff0a7808 */ /* 0x000fe20000000000 */
[----:B------:R-:W0:Y:S01]  /*0530*/  LDCU UR6, c[0x0][0x3a0] ;  /* 0x00007400ff0677ac */ /* 0x000e220008000800 */
[----:B------:R-:W-:Y:S01]  /*0540*/  I2FP.F32.S32 R7, R7 ;  /* 0x0000000700077245 */ /* 0x000fe20000201400 */
[----:B------:R-:W-:Y:S02]  /*0550*/  VIADD R11, R4, 0xc0d55555 ;  /* 0xc0d55555040b7836 */ /* 0x000fe40000000000 */
[----:B------:R-:W-:Y:S01]  /*0560*/  FFMA R15, R6, R15, 0.13980610668659210205 ;  /* 0x3e0f2955060f7423 */ /* 0x000fe2000000000f */
[----:B------:R-:W-:Y:S01]  /*0570*/  ISETP.GT.U32.AND P0, PT, R0, 0x7f7fffff, PT ;  /* 0x7f7fffff0000780c */ /* 0x000fe20003f04070 */
[----:B------:R-:W1:Y:S01]  /*0580*/  LDCU.64 UR4, c[0x0][0x358] ;  /* 0x00006b00ff0477ac */ /* 0x000e620008000a00 */
[----:B------:R-:W-:Y:S01]  /*0590*/  FFMA R7, R7, 1.1920928955078125e-07, R10 ;  /* 0x3400000007077823 */ /* 0x000fe2000000000a */
[----:B------:R-:W-:Y:S01]  /*05a0*/  LOP3.LUT R11, R11, 0xff800000, RZ, 0xc0, !PT ;  /* 0xff8000000b0b7812 */ /* 0x000fe200078ec0ff */
[----:B------:R-:W-:Y:S01]  /*05b0*/  FFMA R15, R6, R15, -0.16684235632419586182 ;  /* 0xbe2ad8b9060f7423 */ /* 0x000fe2000000000f */
[----:B------:R-:W-:Y:S01]  /*05c0*/  ISETP.NE.AND P1, PT, R3, RZ, PT ;  /* 0x000000ff0300720c */ /* 0x000fe20003f25270 */
[----:B------:R-:W-:Y:S01]  /*05d0*/  BSSY.RECONVERGENT B0, `(.L_x_6) ;  /* 0x000002f000007945 */ /* 0x000fe20003800200 */
[----:B------:R-:W-:Y:S01]  /*05e0*/  IADD3 R8, PT, PT, R4, -R11, RZ ;  /* 0x8000000b04087210 */ /* 0x000fe20007ffe0ff */
[----:B------:R-:W-:Y:S01]  /*05f0*/  FFMA R15, R6, R15, 0.20012299716472625732 ;  /* 0x3e4ced0b060f7423 */ /* 0x000fe2000000000f */
[----:B------:R-:W-:-:S03]  /*0600*/  I2FP.F32.S32 R11, R11 ;  /* 0x0000000b000b7245 */ /* 0x000fc60000201400 */
[----:B------:R-:W-:Y:S01]  /*0610*/  FFMA R15, R6, R15, -0.24999669194221496582 ;  /* 0xbe7fff22060f7423 */ /* 0x000fe2000000000f */
[----:B------:R-:W-:Y:S01]  /*0620*/  FADD R8, R8, -1 ;  /* 0xbf80000008087421 */ /* 0x000fe20000000000 */
[----:B0-----:R-:W-:Y:S02]  /*0630*/  IMAD R5, R2, UR6, R5 ;  /* 0x0000000602057c24 */ /* 0x001fe4000f8e0205 */
[----:B------:R-:W-:Y:S01]  /*0640*/  FFMA R15, R6, R15, 0.33333182334899902344 ;  /* 0x3eaaaa78060f7423 */ /* 0x000fe2000000000f */
[----:B------:R-:W-:-:S03]  /*0650*/  FFMA R9, R8, -R9, 0.14084610342979431152 ;  /* 0x3e1039f608097423 */ /* 0x000fc60000000809 */
[----:B------:R-:W-:Y:S01]  /*0660*/  FFMA R15, R6, R15, -0.5 ;  /* 0xbf000000060f7423 */ /* 0x000fe2000000000f */
[----:B------:R-:W-:-:S03]  /*0670*/  FFMA R9, R8, R9, -0.12148627638816833496 ;  /* 0xbdf8cdcc08097423 */ /* 0x000fc60000000009 */
[----:B------:R-:W-:Y:S01]  /*0680*/  FMUL R15, R6, R15 ;  /* 0x0000000f060f7220 */ /* 0x000fe20000400000 */
[----:B------:R-:W-:-:S03]  /*0690*/  FFMA R9, R8, R9, 0.13980610668659210205 ;  /* 0x3e0f295508097423 */ /* 0x000fc60000000009 */
[----:B------:R-:W-:Y:S01]  /*06a0*/  FFMA R6, R6, R15, R6 ;  /* 0x0000000f06067223 */ /* 0x000fe20000000006 */
[C---:B------:R-:W-:Y:S01]  /*06b0*/  FFMA R9, R8.reuse, R9, -0.16684235632419586182 ;  /* 0xbe2ad8b908097423 */ /* 0x040fe20000000009 */
[----:B------:R-:W-:Y:S02]  /*06c0*/  MOV R15, 0x7f800000 ;  /* 0x7f800000000f7802 */ /* 0x000fe40000000f00 */
[----:B------:R-:W-:Y:S01]  /*06d0*/  FFMA R10, R7, 0.69314718246459960938, R6 ;  /* 0x3f317218070a7823 */ /* 0x000fe20000000006 */
[----:B------:R-:W-:Y:S01]  /*06e0*/  FFMA R9, R8, R9, 0.20012299716472625732 ;  /* 0x3e4ced0b08097423 */ /* 0x000fe20000000009 */
[----:B------:R-:W0:Y:S01]  /*06f0*/  LDC.64 R6, c[0x0][0x380] ;  /* 0x0000e000ff067b82 */ /* 0x000e220000000a00 */
[C---:B------:R-:W-:Y:S01]  /*0700*/  @P0 FFMA R10, R0.reuse, R15, +INF ;  /* 0x7f800000000a0423 */ /* 0x040fe2000000000f */
[----:B------:R-:W-:Y:S01]  /*0710*/  FSETP.NEU.AND P0, PT, R0, RZ, PT ;  /* 0x000000ff0000720b */ /* 0x000fe20003f0d000 */
[----:B------:R-:W-:Y:S01]  /*0720*/  FFMA R9, R8, R9, -0.24999669194221496582 ;  /* 0xbe7fff2208097423 */ /* 0x000fe20000000009 */
[----:B------:R-:W-:-:S02]  /*0730*/  FSEL R0, RZ, -23, P1 ;  /* 0xc1b80000ff007808 */ /* 0x000fc40000800000 */
[----:B------:R-:W-:Y:S01]  /*0740*/  FSEL R13, R10, -INF , P0 ;  /* 0xff8000000a0d7808 */ /* 0x000fe20000000000 */
[----:B------:R-:W-:Y:S01]  /*0750*/  FFMA R9, R8, R9, 0.33333182334899902344 ;  /* 0x3eaaaa7808097423 */ /* 0x000fe20000000009 */
[----:B------:R-:W-:Y:S01]  /*0760*/  ISETP.GT.U32.AND P0, PT, R4, 0x7f7fffff, PT ;  /* 0x7f7fffff0400780c */ /* 0x000fe20003f04070 */
[----:B------:R-:W-:Y:S01]  /*0770*/  FFMA R0, R11, 1.1920928955078125e-07, R0 ;  /* 0x340000000b007823 */ /* 0x000fe20000000000 */
[----:B------:R-:W2:Y:S01]  /*0780*/  MUFU.RCP R10, R13 ;  /* 0x0000000d000a7308 */ /* 0x000ea20000001000 */
[----:B------:R-:W-:-:S04]  /*0790*/  FFMA R9, R8, R9, -0.5 ;  /* 0xbf00000008097423 */ /* 0x000fc80000000009 */
[----:B------:R-:W-:-:S04]  /*07a0*/  FMUL R9, R8, R9 ;  /* 0x0000000908097220 */ /* 0x000fc80000400000 */
[----:B------:R-:W-:-:S04]  /*07b0*/  FFMA R9, R8, R9, R8 ;  /* 0x0000000908097223 */ /* 0x000fc80000000008 */
[----:B------:R-:W-:Y:S01]  /*07c0*/  FFMA R0, R0, 0.69314718246459960938, R9 ;  /* 0x3f31721800007823 */ /* 0x000fe20000000009 */
[----:B------:R-:W-:Y:S01]  /*07d0*/  @P0 FFMA R0, R4, R15, +INF ;  /* 0x7f80000004000423 */ /* 0x000fe2000000000f */
[----:B0-----:R-:W-:-:S04]  /*07e0*/  IMAD.WIDE R6, R5, 0x4, R6 ;  /* 0x0000000405067825 */ /* 0x001fc800078e0206 */
[----:B--2---:R-:W-:Y:S01]  /*07f0*/  FFMA R9, -R13, R10, 1 ;  /* 0x3f8000000d097423 */ /* 0x004fe2000000010a */
[----:B------:R-:W-:Y:S01]  /*0800*/  FSEL R0, R0, -INF , P1 ;  /* 0xff80000000007808 */ /* 0x000fe20000800000 */
[----:B-1----:R0:W-:Y:S02]  /*0810*/  STG.E desc[UR4][R6.64], R3 ;  /* 0x0000000306007986 */ /* 0x0021e4000c101904 */
[----:B------:R-:W-:Y:S01]  /*0820*/  FFMA R9, R10, R9, R10 ;  /* 0x000000090a097223 */ /* 0x000fe2000000000a */
[----:B------:R-:W1:Y:S03]  /*0830*/  FCHK P0, R0, R13 ;  /* 0x0000000d00007302 */ /* 0x000e660000000000 */
[----:B------:R-:W-:-:S04]  /*0840*/  FFMA R2, R0, R9, RZ ;  /* 0x0000000900027223 */ /* 0x000fc800000000ff */
[----:B------:R-:W-:-:S04]  /*0850*/  FFMA R4, -R13, R2, R0 ;  /* 0x000000020d047223 */ /* 0x000fc80000000100 */
[----:B------:R-:W-:Y:S01]  /*0860*/  FFMA R2, R9, R4, R2 ;  /* 0x0000000409027223 */ /* 0x000fe20000000002 */
[----:B01----:R-:W-:Y:S06]  /*0870*/  @!P0 BRA `(.L_x_7) ;  /* 0x0000000000108947 */ /* 0x003fec0003800000 */
[----:B------:R-:W-:Y:S02]  /*0880*/  MOV R3, R13 ;  /* 0x0000000d00037202 */ /* 0x000fe40000000f00 */
[----:B------:R-:W-:-:S07]  /*0890*/  MOV R6, 0x8b0 ;  /* 0x000008b000067802 */ /* 0x000fce0000000f00 */
[----:B------:R-:W-:Y:S05]  /*08a0*/  CALL.REL.NOINC `($__internal_0_$__cuda_sm3x_div_rn_noftz_f32_slowpath) ;  /* 0x0000000000fc7944 */ /* 0x000fea0003c00000 */
[----:B------:R-:W-:-:S07]  /*08b0*/  IMAD.MOV.U32 R2, RZ, RZ, R0 ;  /* 0x000000ffff027224 */ /* 0x000fce00078e0000 */
.L_x_7:
[----:B------:R-:W-:Y:S05]  /*08c0*/  BSYNC.RECONVERGENT B0 ;  /* 0x0000000000007941 */ /* 0x000fea0003800200 */
.L_x_6:
[----:B------:R-:W0:Y:S01]  /*08d0*/  LDC R6, c[0x0][0x3ac] ;  /* 0x0000eb00ff067b82 */ /* 0x000e220000000800 */
[----:B------:R-:W1:Y:S02]  /*08e0*/  LDCU UR6, c[0x0][0x3b0] ;  /* 0x00007600ff0677ac */ /* 0x000e640008000800 */
[----:B-1----:R-:W-:Y:S01]  /*08f0*/  MOV R7, UR6 ;  /* 0x0000000600077c02 */ /* 0x002fe20008000f00 */
[----:B0-----:R-:W0:Y:S08]  /*0900*/  MUFU.RCP R0, R6 ;  /* 0x0000000600007308 */ /* 0x001e300000001000 */
[----:B------:R-:W1:Y:S01]  /*0910*/  FCHK P0, R7, R6 ;  /* 0x0000000607007302 */ /* 0x000e620000000000 */
[----:B0-----:R-:W-:-:S04]  /*0920*/  FFMA R3, R0, -R6, 1 ;  /* 0x3f80000000037423 */ /* 0x001fc80000000806 */
[----:B------:R-:W-:-:S04]  /*0930*/  FFMA R0, R0, R3, R0 ;  /* 0x0000000300007223 */ /* 0x000fc80000000000 */
[----:B------:R-:W-:-:S04]  /*0940*/  FFMA R3, R0, UR6, RZ ;  /* 0x0000000600037c23 */ /* 0x000fc800080000ff */
[----:B------:R-:W-:-:S04]  /*0950*/  FFMA R4, R3, -R6, UR6 ;  /* 0x0000000603047e23 */ /* 0x000fc80008000806 */
[----:B------:R-:W-:Y:S01]  /*0960*/  FFMA R0, R0, R4, R3 ;  /* 0x0000000400007223 */ /* 0x000fe20000000003 */
[----:B-1----:R-:W-:Y:S06]  /*0970*/  @!P0 BRA `(.L_x_8) ;  /* 0x0000000000188947 */ /* 0x002fec0003800000 */
[----:B------:R-:W0:Y:S01]  /*0980*/  LDCU UR6, c[0x0][0x3b0] ;  /* 0x00007600ff0677ac */ /* 0x000e220008000800 */
[----:B------:R-:W-:Y:S01]  /*0990*/  MOV R6, 0x9e0 ;  /* 0x000009e000067802 */ /* 0x000fe20000000f00 */
[----:B------:R-:W1:Y:S01]  /*09a0*/  LDCU UR7, c[0x0][0x3ac] ;  /* 0x00007580ff0777ac */ /* 0x000e620008000800 */
[----:B0-----:R-:W-:Y:S02]  /*09b0*/  MOV R0, UR6 ;  /* 0x0000000600007c02 */ /* 0x001fe40008000f00 */
[----:B-1----:R-:W-:-:S07]  /*09c0*/  MOV R3, UR7 ;  /* 0x0000000700037c02 */ /* 0x002fce0008000f00 */
[----:B------:R-:W-:Y:S05]  /*09d0*/  CALL.REL.NOINC `($__internal_0_$__cuda_sm3x_div_rn_noftz_f32_slowpath) ;  /* 0x0000000000b07944 */ /* 0x000fea0003c00000 */
.L_x_8:
[----:B------:R-:W-:Y:S02]  /*09e0*/  IMAD.MOV.U32 R6, RZ, RZ, R0 ;  /* 0x000000ffff067224 */ /* 0x000fe400078e0000 */
[----:B------:R-:W-:Y:S01]  /*09f0*/  HFMA2 R7, -RZ, RZ, 1.5048828125, 33.21875 ;  /* 0x3e055027ff077431 */ /* 0x000fe200000001ff */
[----:B------:R-:W0:Y:S02]  /*0a00*/  LDCU UR6, c[0x0][0x3ac] ;  /* 0x00007580ff0677ac */ /* 0x000e240008000800 */
[----:B------:R-:W-:-:S13]  /*0a10*/  FSETP.GEU.AND P0, PT, R6, 1.175494350822287508e-38, PT ;  /* 0x008000000600780b */ /* 0x000fda0003f0e000 */
[----:B------:R-:W-:-:S05]  /*0a20*/  @!P0 FMUL R6, R6, 8388608 ;  /* 0x4b00000006068820 */ /* 0x000fca0000400000 */
[----:B------:R-:W-:-:S04]  /*0a30*/  IADD3 R0, PT, PT, R6, -0x3f2aaaab, RZ ;  /* 0xc0d5555506007810 */ /* 0x000fc80007ffe0ff */
[----:B------:R-:W-:-:S04]  /*0a40*/  LOP3.LUT R3, R0, 0xff800000, RZ, 0xc0, !PT ;  /* 0xff80000000037812 */ /* 0x000fc800078ec0ff */
[-C--:B------:R-:W-:Y:S02]  /*0a50*/  IADD3 R0, PT, PT, R6, -R3.reuse, RZ ;  /* 0x8000000306007210 */ /* 0x080fe40007ffe0ff */
[----:B------:R-:W-:-:S03]  /*0a60*/  I2FP.F32.S32 R3, R3 ;  /* 0x0000000300037245 */ /* 0x000fc60000201400 */
[----:B------:R-:W-:Y:S01]  /*0a70*/  FADD R4, R0, -1 ;  /* 0xbf80000000047421 */ /* 0x000fe20000000000 */
[----:B------:R-:W-:Y:S02]  /*0a80*/  FSEL R0, RZ, -23, P0 ;  /* 0xc1b80000ff007808 */ /* 0x000fe40000000000 */
[----:B------:R-:W-:Y:S01]  /*0a90*/  ISETP.GT.U32.AND P0, PT, R6, 0x7f7fffff, PT ;  /* 0x7f7fffff0600780c */ /* 0x000fe20003f04070 */
[C---:B------:R-:W-:Y:S02]  /*0aa0*/  FFMA R7, R4.reuse, -R7, 0.14084610342979431152 ;  /* 0x3e1039f604077423 */ /* 0x040fe40000000807 */
[----:B------:R-:W-:Y:S01]  /*0ab0*/  FFMA R0, R3, 1.1920928955078125e-07, R0 ;  /* 0x3400000003007823 */ /* 0x000fe20000000000 */
[----:B------:R-:W-:Y:S02]  /*0ac0*/  IMAD.MOV.U32 R3, RZ, RZ, 0x7f800000 ;  /* 0x7f800000ff037424 */ /* 0x000fe400078e00ff */
[----:B------:R-:W-:-:S04]  /*0ad0*/  FFMA R7, R4, R7, -0.12148627638816833496 ;  /* 0xbdf8cdcc04077423 */ /* 0x000fc80000000007 */
[----:B------:R-:W-:-:S04]  /*0ae0*/  FFMA R7, R4, R7, 0.13980610668659210205 ;  /* 0x3e0f295504077423 */ /* 0x000fc80000000007 */
[----:B------:R-:W-:-:S04]  /*0af0*/  FFMA R7, R4, R7, -0.16684235632419586182 ;  /* 0xbe2ad8b904077423 */ /* 0x000fc80000000007 */
[----:B------:R-:W-:-:S04]  /*0b00*/  FFMA R7, R4, R7, 0.20012299716472625732 ;  /* 0x3e4ced0b04077423 */ /* 0x000fc80000000007 */
[----:B------:R-:W-:-:S04]  /*0b10*/  FFMA R7, R4, R7, -0.24999669194221496582 ;  /* 0xbe7fff2204077423 */ /* 0x000fc80000000007 */
[----:B------:R-:W-:-:S04]  /*0b20*/  FFMA R7, R4, R7, 0.33333182334899902344 ;  /* 0x3eaaaa7804077423 */ /* 0x000fc80000000007 */
[----:B------:R-:W-:-:S04]  /*0b30*/  FFMA R7, R4, R7, -0.5 ;  /* 0xbf00000004077423 */ /* 0x000fc80000000007 */
[----:B------:R-:W-:-:S04]  /*0b40*/  FMUL R7, R4, R7 ;  /* 0x0000000704077220 */ /* 0x000fc80000400000 */
[----:B------:R-:W-:-:S04]  /*0b50*/  FFMA R7, R4, R7, R4 ;  /* 0x0000000704077223 */ /* 0x000fc80000000004 */
[----:B------:R-:W-:Y:S01]  /*0b60*/  FFMA R0, R0, 0.69314718246459960938, R7 ;  /* 0x3f31721800007823 */ /* 0x000fe20000000007 */
[C---:B------:R-:W-:Y:S01]  /*0b70*/  @P0 FFMA R0, R6.reuse, R3, +INF ;  /* 0x7f80000006000423 */ /* 0x040fe20000000003 */
[----:B------:R-:W-:Y:S02]  /*0b80*/  FSETP.NEU.AND P0, PT, R6, RZ, PT ;  /* 0x000000ff0600720b */ /* 0x000fe40003f0d000 */
[----:B------:R-:W-:Y:S02]  /*0b90*/  MOV R7, 0x3bbb989d ;  /* 0x3bbb989d00077802 */ /* 0x000fe40000000f00 */
[----:B------:R-:W-:-:S05]  /*0ba0*/  FSEL R3, R0, -INF , P0 ;  /* 0xff80000000037808 */ /* 0x000fca0000000000 */
[----:B------:R-:W-:Y:S01]  /*0bb0*/  FMUL R0, R3, R2 ;  /* 0x0000000203007220 */ /* 0x000fe20000400000 */
[----:B------:R-:W-:-:S03]  /*0bc0*/  HFMA2 R3, -RZ, RZ, 3.7421875, 0 ;  /* 0x437c0000ff037431 */ /* 0x000fc600000001ff */
[----:B------:R-:W-:-:S04]  /*0bd0*/  FFMA.SAT R2, R0, R7, 0.5 ;  /* 0x3f00000000027423 */ /* 0x000fc80000002007 */
[----:B------:R-:W-:-:S04]  /*0be0*/  FFMA.RM R4, R2, R3, 12582913 ;  /* 0x4b40000102047423 */ /* 0x000fc80000004003 */
[C---:B------:R-:W-:Y:S01]  /*0bf0*/  FADD R3, R4.reuse, -12583039 ;  /* 0xcb40007f04037421 */ /* 0x040fe20000000000 */
[----:B------:R-:W-:-:S03]  /*0c00*/  SHF.L.U32 R4, R4, 0x17, RZ ;  /* 0x0000001704047819 */ /* 0x000fc600000006ff */
[C---:B------:R-:W-:Y:S02]  /*0c10*/  FFMA R7, R0.reuse, 1.4426950216293334961, -R3 ;  /* 0x3fb8aa3b00077823 */ /* 0x040fe40000000803 */
[----:B------:R-:W1:Y:S02]  /*0c20*/  LDC.64 R2, c[0x0][0x388] ;  /* 0x0000e200ff027b82 */ /* 0x000e640000000a00 */
[----:B------:R-:W-:-:S06]  /*0c30*/  FFMA R7, R0, 1.925963033500011079e-08, R7 ;  /* 0x32a5706000077823 */ /* 0x000fcc0000000007 */
[----:B------:R-:W2:Y:S01]  /*0c40*/  MUFU.EX2 R7, R7 ;  /* 0x0000000700077308 */ /* 0x000ea20000000800 */
[----:B-1----:R-:W-:-:S04]  /*0c50*/  IMAD.WIDE R2, R5, 0x4, R2 ;  /* 0x0000000405027825 */ /* 0x002fc800078e0202 */
[----:B--2---:R-:W-:-:S04]  /*0c60*/  FMUL R4, R4, R7 ;  /* 0x0000000704047220 */ /* 0x004fc80000400000 */
[----:B0-----:R-:W-:-:S05]  /*0c70*/  FMUL R5, R4, UR6 ;  /* 0x0000000604057c20 */ /* 0x001fca0008400000 */
[----:B------:R-:W-:Y:S01]  /*0c80*/  STG.E desc[UR4][R2.64], R5 ;  /* 0x0000000502007986 */ /* 0x000fe2000c101904 */
[----:B------:R-:W-:Y:S05]  /*0c90*/  EXIT ;  /* 0x000000000000794d */ /* 0x000fea0003800000 */
        .weak           $__internal_0_$__cuda_sm3x_div_rn_noftz_f32_slowpath
        .type           $__internal_0_$__cuda_sm3x_div_rn_noftz_f32_slowpath,@function
        .size           $__internal_0_$__cuda_sm3x_div_rn_noftz_f32_slowpath,(.L_x_21 - $__internal_0_$__cuda_sm3x_div_rn_noftz_f32_slowpath)
$__internal_0_$__cuda_sm3x_div_rn_noftz_f32_slowpath:
[----:B------:R-:W-:Y:S01]  /*0ca0*/  SHF.R.U32.HI R8, RZ, 0x17, R3 ;  /* 0x00000017ff087819 */ /* 0x000fe20000011603 */
[----:B------:R-:W-:Y:S01]  /*0cb0*/  BSSY.RECONVERGENT B1, `(.L_x_9) ;  /* 0x0000062000017945 */ /* 0x000fe20003800200 */
[----:B------:R-:W-:Y:S02]  /*0cc0*/  SHF.R.U32.HI R7, RZ, 0x17, R0 ;  /* 0x00000017ff077819 */ /* 0x000fe40000011600 */
[----:B------:R-:W-:Y:S02]  /*0cd0*/  LOP3.LUT R12, R8, 0xff, RZ, 0xc0, !PT ;  /* 0x000000ff080c7812 */ /* 0x000fe400078ec0ff */
[----:B------:R-:W-:-:S03]  /*0ce0*/  LOP3.LUT R10, R7, 0xff, RZ, 0xc0, !PT ;  /* 0x000000ff070a7812 */ /* 0x000fc600078ec0ff */
[----:B------:R-:W-:Y:S01]  /*0cf0*/  VIADD R9, R12, 0xffffffff ;  /* 0xffffffff0c097836 */ /* 0x000fe20000000000 */
[----:B------:R-:W-:-:S04]  /*0d00*/  IADD3 R8, PT, PT, R10, -0x1, RZ ;  /* 0xffffffff0a087810 */ /* 0x000fc80007ffe0ff */
[----:B------:R-:W-:-:S04]  /*0d10*/  ISETP.GT.U32.AND P0, PT, R9, 0xfd, PT ;  /* 0x000000fd0900780c */ /* 0x000fc80003f04070 */
[----:B------:R-:W-:-:S13]  /*0d20*/  ISETP.GT.U32.OR P0, PT, R8, 0xfd, P0 ;  /* 0x000000fd0800780c */ /* 0x000fda0000704470 */
[----:B------:R-:W-:Y:S01]  /*0d30*/  @!P0 MOV R7, RZ ;  /* 0x000000ff00078202 */ /* 0x000fe20000000f00 */
[----:B------:R-:W-:Y:S06]  /*0d40*/  @!P0 BRA `(.L_x_10) ;  /* 0x00000000005c8947 */ /* 0x000fec0003800000 */
[----:B------:R-:W-:Y:S02]  /*0d50*/  FSETP.GTU.FTZ.AND P0, PT, |R0|, +INF , PT ;  /* 0x7f8000000000780b */ /* 0x000fe40003f1c200 */
[----:B------:R-:W-:-:S04]  /*0d60*/  FSETP.GTU.FTZ.AND P1, PT, |R3|, +INF , PT ;  /* 0x7f8000000300780b */ /* 0x000fc80003f3c200 */
[----:B------:R-:W-:-:S13]  /*0d70*/  PLOP3.LUT P0, PT, P0, P1, PT, 0xf8, 0x8f ;  /* 0x00000000008f781c */ /* 0x000fda0000703f70 */
[----:B------:R-:W-:Y:S05]  /*0d80*/  @P0 BRA `(.L_x_11) ;  /* 0x00000004004c0947 */ /* 0x000fea0003800000 */
[----:B------:R-:W-:-:S13]  /*0d90*/  LOP3.LUT P0, RZ, R3, 0x7fffffff, R0, 0xc8, !PT ;  /* 0x7fffffff03ff7812 */ /* 0x000fda000780c800 */
[----:B------:R-:W-:Y:S05]  /*0da0*/  @!P0 BRA `(.L_x_12) ;  /* 0x00000004003c8947 */ /* 0x000fea0003800000 */
[C---:B------:R-:W-:Y:S02]  /*0db0*/  FSETP.NEU.FTZ.AND P2, PT, |R0|.reuse, +INF , PT ;  /* 0x7f8000000000780b */ /* 0x040fe40003f5d200 */
[----:B------:R-:W-:Y:S02]  /*0dc0*/  FSETP.NEU.FTZ.AND P1, PT, |R3|, +INF , PT ;  /* 0x7f8000000300780b */ /* 0x000fe40003f3d200 */
[----:B------:R-:W-:-:S11]  /*0dd0*/  FSETP.NEU.FTZ.AND P0, PT, |R0|, +INF , PT ;  /* 0x7f8000000000780b */ /* 0x000fd60003f1d200 */
[----:B------:R-:W-:Y:S05]  /*0de0*/  @!P1 BRA !P2, `(.L_x_12) ;  /* 0x00000004002c9947 */ /* 0x000fea0005000000 */
[----:B------:R-:W-:-:S04]  /*0df0*/  LOP3.LUT P2, RZ, R0, 0x7fffffff, RZ, 0xc0, !PT ;  /* 0x7fffffff00ff7812 */ /* 0x000fc8000784c0ff */
[----:B------:R-:W-:-:S13]  /*0e00*/  PLOP3.LUT P1, PT, P1, P2, PT, 0x2f, 0xf2 ;  /* 0x0000000000f2781c */ /* 0x000fda0000f24577 */
[----:B------:R-:W-:Y:S05]  /*0e10*/  @P1 BRA `(.L_x_13) ;  /* 0x0000000400181947 */ /* 0x000fea0003800000 */
[----:B------:R-:W-:-:S04]  /*0e20*/  LOP3.LUT P1, RZ, R3, 0x7fffffff, RZ, 0xc0, !PT ;  /* 0x7fffffff03ff7812 */ /* 0x000fc8000782c0ff */
[----:B------:R-:W-:-:S13]  /*0e30*/  PLOP3.LUT P0, PT, P0, P1, PT, 0x2f, 0xf2 ;  /* 0x0000000000f2781c */ /* 0x000fda0000702577 */
[----:B------:R-:W-:Y:S05]  /*0e40*/  @P0 BRA `(.L_x_14) ;  /* 0x0000000400000947 */ /* 0x000fea0003800000 */
[----:B------:R-:W-:Y:S02]  /*0e50*/  ISETP.GE.AND P0, PT, R8, RZ, PT ;  /* 0x000000ff0800720c */ /* 0x000fe40003f06270 */
[----:B------:R-:W-:-:S11]  /*0e60*/  ISETP.GE.AND P1, PT, R9, RZ, PT ;  /* 0x000000ff0900720c */ /* 0x000fd60003f26270 */
[----:B------:R-:W-:Y:S01]  /*0e70*/  @P0 MOV R7, RZ ;  /* 0x000000ff00070202 */ /* 0x000fe20000000f00 */
[----:B------:R-:W-:Y:S02]  /*0e80*/  @!P0 IMAD.MOV.U32 R7, RZ, RZ, -0x40 ;  /* 0xffffffc0ff078424 */ /* 0x000fe400078e00ff */
[----:B------:R-:W-:Y:S01]  /*0e90*/  @!P0 FFMA R0, R0, 1.84467440737095516160e+19, RZ ;  /* 0x5f80000000008823 */ /* 0x000fe200000000ff */
[----:B------:R-:W-:Y:S02]  /*0ea0*/  @!P1 FFMA R3, R3, 1.84467440737095516160e+19, RZ ;  /* 0x5f80000003039823 */ /* 0x000fe400000000ff */
[----:B------:R-:W-:-:S07]  /*0eb0*/  @!P1 IADD3 R7, PT, PT, R7, 0x40, RZ ;  /* 0x0000004007079810 */ /* 0x000fce0007ffe0ff */
.L_x_10:
[----:B------:R-:W-:Y:S01]  /*0ec0*/  LEA R8, R12, 0xc0800000, 0x17 ;  /* 0xc08000000c087811 */ /* 0x000fe200078eb8ff */
[----:B------:R-:W-:Y:S03]  /*0ed0*/  BSSY.RECONVERGENT B2, `(.L_x_15) ;  /* 0x0000036000027945 */ /* 0x000fe60003800200 */
[----:B------:R-:W-:Y:S02]  /*0ee0*/  IADD3 R8, PT, PT, -R8, R3, RZ ;  /* 0x0000000308087210 */ /* 0x000fe40007ffe1ff */
[----:B------:R-:W-:Y:S02]  /*0ef0*/  IADD3 R3, PT, PT, R10, -0x7f, RZ ;  /* 0xffffff810a037810 */ /* 0x000fe40007ffe0ff */
[----:B------:R0:W1:Y:S01]  /*0f00*/  MUFU.RCP R9, R8 ;  /* 0x0000000800097308 */ /* 0x0000620000001000 */
[----:B------:R-:W-:Y:S02]  /*0f10*/  FADD.FTZ R11, -R8, -RZ ;  /* 0x800000ff080b7221 */ /* 0x000fe40000010100 */
[C---:B------:R-:W-:Y:S01]  /*0f20*/  IMAD R0, R3.reuse, -0x800000, R0 ;  /* 0xff80000003007824 */ /* 0x040fe200078e0200 */
[----:B0-----:R-:W-:-:S05]  /*0f30*/  IADD3 R8, PT, PT, R3, 0x7f, -R12 ;  /* 0x0000007f03087810 */ /* 0x001fca0007ffe80c */
[----:B------:R-:W-:Y:S02]  /*0f40*/  IMAD.IADD R8, R8, 0x1, R7 ;  /* 0x0000000108087824 */ /* 0x000fe400078e0207 */
[----:B-1----:R-:W-:-:S04]  /*0f50*/  FFMA R10, R9, R11, 1 ;  /* 0x3f800000090a7423 */ /* 0x002fc8000000000b */
[----:B------:R-:W-:-:S04]  /*0f60*/  FFMA R14, R9, R10, R9 ;  /* 0x0000000a090e7223 */ /* 0x000fc80000000009 */
[----:B------:R-:W-:-:S04]  /*0f70*/  FFMA R9, R0, R14, RZ ;  /* 0x0000000e00097223 */ /* 0x000fc800000000ff */
[----:B------:R-:W-:-:S04]  /*0f80*/  FFMA R10, R11, R9, R0 ;  /* 0x000000090b0a7223 */ /* 0x000fc80000000000 */
[----:B------:R-:W-:-:S04]  /*0f90*/  FFMA R9, R14, R10, R9 ;  /* 0x0000000a0e097223 */ /* 0x000fc80000000009 */
[----:B------:R-:W-:-:S04]  /*0fa0*/  FFMA R10, R11, R9, R0 ;  /* 0x000000090b0a7223 */ /* 0x000fc80000000000 */
[----:B------:R-:W-:-:S05]  /*0fb0*/  FFMA R0, R14, R10, R9 ;  /* 0x0000000a0e007223 */ /* 0x000fca0000000009 */
[----:B------:R-:W-:-:S04]  /*0fc0*/  SHF.R.U32.HI R3, RZ, 0x17, R0 ;  /* 0x00000017ff037819 */ /* 0x000fc80000011600 */
[----:B------:R-:W-:-:S04]  /*0fd0*/  LOP3.LUT R3, R3, 0xff, RZ, 0xc0, !PT ;  /* 0x000000ff03037812 */ /* 0x000fc800078ec0ff */
[----:B------:R-:W-:-:S04]  /*0fe0*/  IADD3 R11, PT, PT, R3, R8, RZ ;  /* 0x00000008030b7210 */ /* 0x000fc80007ffe0ff */
[----:B------:R-:W-:-:S04]  /*0ff0*/  IADD3 R3, PT, PT, R11, -0x1, RZ ;  /* 0xffffffff0b037810 */ /* 0x000fc80007ffe0ff */
[----:B------:R-:W-:-:S13]  /*1000*/  ISETP.GE.U32.AND P0, PT, R3, 0xfe, PT ;  /* 0x000000fe0300780c */ /* 0x000fda0003f06070 */
[----:B------:R-:W-:Y:S05]  /*1010*/  @!P0 BRA `(.L_x_16) ;  /* 0x0000000000808947 */ /* 0x000fea0003800000 */
[----:B------:R-:W-:-:S13]  /*1020*/  ISETP.GT.AND P0, PT, R11, 0xfe, PT ;  /* 0x000000fe0b00780c */ /* 0x000fda0003f04270 */
[----:B------:R-:W-:Y:S05]  /*1030*/  @P0 BRA `(.L_x_17) ;  /* 0x00000000006c0947 */ /* 0x000fea0003800000 */
[----:B------:R-:W-:-:S13]  /*1040*/  ISETP.GE.AND P0, PT, R11, 0x1, PT ;  /* 0x000000010b00780c */ /* 0x000fda0003f06270 */
[----:B------:R-:W-:Y:S05]  /*1050*/  @P0 BRA `(.L_x_18) ;  /* 0x0000000000740947 */ /* 0x000fea0003800000 */
[----:B------:R-:W-:Y:S02]  /*1060*/  ISETP.GE.AND P0, PT, R11, -0x18, PT ;  /* 0xffffffe80b00780c */ /* 0x000fe40003f06270 */
[----:B------:R-:W-:-:S11]  /*1070*/  LOP3.LUT R0, R0, 0x80000000, RZ, 0xc0, !PT ;  /* 0x8000000000007812 */ /* 0x000fd600078ec0ff */
[----:B------:R-:W-:Y:S05]  /*1080*/  @!P0 BRA `(.L_x_18) ;  /* 0x0000000000688947 */ /* 0x000fea0003800000 */
[CCC-:B------:R-:W-:Y:S01]  /*1090*/  FFMA.RZ R3, R14.reuse, R10.reuse, R9.reuse ;  /* 0x0000000a0e037223 */ /* 0x1c0fe2000000c009 */
[CCC-:B------:R-:W-:Y:S01]  /*10a0*/  FFMA.RM R8, R14.reuse, R10.reuse, R9.reuse ;  /* 0x0000000a0e087223 */ /* 0x1c0fe20000004009 */
[C---:B------:R-:W-:Y:S02]  /*10b0*/  ISETP.NE.AND P2, PT, R11.reuse, RZ, PT ;  /* 0x000000ff0b00720c */ /* 0x040fe40003f45270 */
[----:B------:R-:W-:Y:S02]  /*10c0*/  ISETP.NE.AND P1, PT, R11, RZ, PT ;  /* 0x000000ff0b00720c */ /* 0x000fe40003f25270 */
[----:B------:R-:W-:Y:S01]  /*10d0*/  LOP3.LUT R7, R3, 0x7fffff, RZ, 0xc0, !PT ;  /* 0x007fffff03077812 */ /* 0x000fe200078ec0ff */
[----:B------:R-:W-:Y:S01]  /*10e0*/  FFMA.RP R3, R14, R10, R9 ;  /* 0x0000000a0e037223 */ /* 0x000fe20000008009 */
[----:B------:R-:W-:Y:S01]  /*10f0*/  IADD3 R10, PT, PT, R11, 0x20, RZ ;  /* 0x000000200b0a7810 */ /* 0x000fe20007ffe0ff */
[----:B------:R-:W-:Y:S01]  /*1100*/  IMAD.MOV R9, RZ, RZ, -R11 ;  /* 0x000000ffff097224 */ /* 0x000fe200078e0a0b */
[----:B------:R-:W-:-:S02]  /*1110*/  LOP3.LUT R7, R7, 0x800000, RZ, 0xfc, !PT ;  /* 0x0080000007077812 */ /* 0x000fc400078efcff */
[----:B------:R-:W-:Y:S02]  /*1120*/  FSETP.NEU.FTZ.AND P0, PT, R3, R8, PT ;  /* 0x000000080300720b */ /* 0x000fe40003f1d000 */
[----:B------:R-:W-:Y:S02]  /*1130*/  SHF.L.U32 R10, R7, R10, RZ ;  /* 0x0000000a070a7219 */ /* 0x000fe400000006ff */
[----:B------:R-:W-:Y:S02]  /*1140*/  SEL R8, R9, RZ, P2 ;  /* 0x000000ff09087207 */ /* 0x000fe40001000000 */
[----:B------:R-:W-:Y:S02]  /*1150*/  ISETP.NE.AND P1, PT, R10, RZ, P1 ;  /* 0x000000ff0a00720c */ /* 0x000fe40000f25270 */
[----:B------:R-:W-:Y:S02]  /*1160*/  SHF.R.U32.HI R8, RZ, R8, R7 ;  /* 0x00000008ff087219 */ /* 0x000fe40000011607 */
[----:B------:R-:W-:-:S02]  /*1170*/  PLOP3.LUT P0, PT, P0, P1, PT, 0xf8, 0x8f ;  /* 0x00000000008f781c */ /* 0x000fc40000703f70 */
[----:B------:R-:W-:Y:S02]  /*1180*/  SHF.R.U32.HI R10, RZ, 0x1, R8 ;  /* 0x00000001ff0a7819 */ /* 0x000fe40000011608 */
[----:B------:R-:W-:-:S04]  /*1190*/  SEL R3, RZ, 0x1, !P0 ;  /* 0x00000001ff037807 */ /* 0x000fc80004000000 */
[----:B------:R-:W-:-:S04]  /*11a0*/  LOP3.LUT R3, R3, 0x1, R10, 0xf8, !PT ;  /* 0x0000000103037812 */ /* 0x000fc800078ef80a */
[----:B------:R-:W-:-:S04]  /*11b0*/  LOP3.LUT R3, R3, R8, RZ, 0xc0, !PT ;  /* 0x0000000803037212 */ /* 0x000fc800078ec0ff */
[----:B------:R-:W-:-:S04]  /*11c0*/  IADD3 R3, PT, PT, R10, R3, RZ ;  /* 0x000000030a037210 */ /* 0x000fc80007ffe0ff */
[----:B------:R-:W-:Y:S01]  /*11d0*/  LOP3.LUT R0, R3, R0, RZ, 0xfc, !PT ;  /* 0x0000000003007212 */ /* 0x000fe200078efcff */
[----:B------:R-:W-:Y:S06]  /*11e0*/  BRA `(.L_x_18) ;  /* 0x0000000000107947 */ /* 0x000fec0003800000 */
.L_x_17:
[----:B------:R-:W-:-:S04]  /*11f0*/  LOP3.LUT R0, R0, 0x80000000, RZ, 0xc0, !PT ;  /* 0x8000000000007812 */ /* 0x000fc800078ec0ff */
[----:B------:R-:W-:Y:S01]  /*1200*/  LOP3.LUT R0, R0, 0x7f800000, RZ, 0xfc, !PT ;  /* 0x7f80000000007812 */ /* 0x000fe200078efcff */
[----:B------:R-:W-:Y:S06]  /*1210*/  BRA `(.L_x_18) ;  /* 0x0000000000047947 */ /* 0x000fec0003800000 */
.L_x_16:
[----:B------:R-:W-:-:S07]  /*1220*/  LEA R0, R8, R0, 0x17 ;  /* 0x0000000008007211 */ /* 0x000fce00078eb8ff */
.L_x_18:
[----:B------:R-:W-:Y:S05]  /*1230*/  BSYNC.RECONVERGENT B2 ;  /* 0x0000000000027941 */ /* 0x000fea0003800200 */
.L_x_15:
[----:B------:R-:W-:Y:S05]  /*1240*/  BRA `(.L_x_19) ;  /* 0x0000000000207947 */ /* 0x000fea0003800000 */
.L_x_14:
[----:B------:R-:W-:-:S04]  /*1250*/  LOP3.LUT R0, R3, 0x80000000, R0, 0x48, !PT ;  /* 0x8000000003007812 */ /* 0x000fc800078e4800 */
[----:B------:R-:W-:Y:S01]  /*1260*/  LOP3.LUT R0, R0, 0x7f800000, RZ, 0xfc, !PT ;  /* 0x7f80000000007812 */ /* 0x000fe200078efcff */
[----:B------:R-:W-:Y:S06]  /*1270*/  BRA `(.L_x_19) ;  /* 0x0000000000147947 */ /* 0x000fec0003800000 */
.L_x_13:
[----:B------:R-:W-:Y:S01]  /*1280*/  LOP3.LUT R0, R3, 0x80000000, R0, 0x48, !PT ;  /* 0x8000000003007812 */ /* 0x000fe200078e4800 */
[----:B------:R-:W-:Y:S06]  /*1290*/  BRA `(.L_x_19) ;  /* 0x00000000000c7947 */ /* 0x000fec0003800000 */
.L_x_12:
[----:B------:R-:W0:Y:S01]  /*12a0*/  MUFU.RSQ R0, -QNAN ;  /* 0xffc0000000007908 */ /* 0x000e220000001400 */
[----:B------:R-:W-:Y:S05]  /*12b0*/  BRA `(.L_x_19) ;  /* 0x0000000000047947 */ /* 0x000fea0003800000 */
.L_x_11:
[----:B------:R-:W-:-:S07]  /*12c0*/  FADD.FTZ R0, R0, R3 ;  /* 0x0000000300007221 */ /* 0x000fce0000010000 */
.L_x_19:
[----:B------:R-:W-:Y:S05]  /*12d0*/  BSYNC.RECONVERGENT B1 ;  /* 0x0000000000017941 */ /* 0x000fea0003800200 */
.L_x_9:
[----:B------:R-:W-:-:S04]  /*12e0*/  HFMA2 R7, -RZ, RZ, 0, 0 ;  /* 0x00000000ff077431 */ /* 0x000fc800000001ff */
[----:B0-----:R-:W-:Y:S05]  /*12f0*/  RET.REL.NODEC R6 `(_Z16mandelbrotKernelPiPfffffiiiff) ;  /* 0xffffffec06407950 */ /* 0x001fea0003c3ffff */
.L_x_20:
[----:B------:R-:W-:-:S00]  /*1300*/  BRA `(.L_x_20) ;  /* 0xfffffffc00fc7947 */ /* 0x000fc0000383ffff */
[----:B------:R-:W-:-:S00]  /*1310*/  NOP ;  /* 0x0000000000007918 */ /* 0x000fc00000000000 */
        /* <DEDUP_REMOVED lines=14> */
.L_x_21:


//--------------------- .nv.shared.reserved.0     --------------------------
	.section	.nv.shared.reserved.0,"aw",@nobits
	.weak		__nv_reservedSMEM_offset_0_alias
	.size		__nv_reservedSMEM_offset_0_alias, 0, 64
	.other		__nv_reservedSMEM_offset_0_alias,@"STO_CUDA_RESERVED_SHARED STV_DEFAULT"
__nv_reservedSMEM_offset_0_alias:
	.zero		0
	.zero		64


//--------------------- .nv.constant0._Z16mandelbrotKernelPiPfffffiiiff --------------------------
	.section	.nv.constant0._Z16mandelbrotKernelPiPfffffiiiff,"a",@progbits
	.sectionflags	@""
	.align	4
.nv.constant0._Z16mandelbrotKernelPiPfffffiiiff:
	.zero		948


//--------------------- SYMBOLS --------------------------

	.type		.nv.reservedSmem.offset0,@object
	.size		.nv.reservedSmem.offset0,0x4
